	.headerflags	@"EF_CUDA_TEXMODE_UNIFIED EF_CUDA_64BIT_ADDRESS EF_CUDA_ACCELERATORS EF_CUDA_SM90 EF_CUDA_VIRTUAL_SM(EF_CUDA_SM90)"
	.elftype	@"ET_EXEC"


//--------------------- .nv.info                  --------------------------
	.section	.nv.info,"",@"SHT_CUDA_INFO"
	.align	4


	//----- nvinfo : EIATTR_REGCOUNT
	.align		4
        /*0000*/ 	.byte	0x04, 0x2f
        /*0002*/ 	.short	(.L_1 - .L_0)
	.align		4
.L_0:
        /*0004*/ 	.word	index@(triton_red_fused_add_mean_10)
        /*0008*/ 	.word	0x00000024


	//----- nvinfo : EIATTR_MIN_STACK_SIZE
	.align		4
.L_1:
        /*000c*/ 	.byte	0x04, 0x12
        /*000e*/ 	.short	(.L_3 - .L_2)
	.align		4
.L_2:
        /*0010*/ 	.word	index@(triton_red_fused_add_mean_10)
        /*0014*/ 	.word	0x00000000


	//----- nvinfo : EIATTR_FRAME_SIZE
	.align		4
.L_3:
        /*0018*/ 	.byte	0x04, 0x11
        /*001a*/ 	.short	(.L_5 - .L_4)
	.align		4
.L_4:
        /*001c*/ 	.word	index@(triton_red_fused_add_mean_10)
        /*0020*/ 	.word	0x00000000


	//----- nvinfo : EIATTR_MIN_STACK_SIZE
	.align		4
.L_5:
        /*0024*/ 	.byte	0x04, 0x12
        /*0026*/ 	.short	(.L_7 - .L_6)
	.align		4
.L_6:
        /*0028*/ 	.word	index@(triton_red_fused_add_mean_10)
        /*002c*/ 	.word	0x00000000
.L_7:


//--------------------- .nv.info.triton_red_fused_add_mean_10 --------------------------
	.section	.nv.info.triton_red_fused_add_mean_10,"",@"SHT_CUDA_INFO"
	.sectionflags	@""
	.align	4


	//----- nvinfo : EIATTR_CUDA_API_VERSION
	.align		4
        /*0000*/ 	.byte	0x04, 0x37
        /*0002*/ 	.short	(.L_9 - .L_8)
.L_8:
        /*0004*/ 	.word	0x0000007c


	//----- nvinfo : EIATTR_KPARAM_INFO
	.align		4
.L_9:
        /*0008*/ 	.byte	0x04, 0x17
        /*000a*/ 	.short	(.L_11 - .L_10)
.L_10:
        /*000c*/ 	.word	0x00000000
        /*0010*/ 	.short	0x0005
        /*0012*/ 	.short	0x0024
        /*0014*/ 	.byte	0x00, 0xf0, 0x11, 0x00


	//----- nvinfo : EIATTR_KPARAM_INFO
	.align		4
.L_11:
        /*0018*/ 	.byte	0x04, 0x17
        /*001a*/ 	.short	(.L_13 - .L_12)
.L_12:
        /*001c*/ 	.word	0x00000000
        /*0020*/ 	.short	0x0004
        /*0022*/ 	.short	0x0020
        /*0024*/ 	.byte	0x00, 0xf0, 0x11, 0x00


	//----- nvinfo : EIATTR_KPARAM_INFO
	.align		4
.L_13:
        /*0028*/ 	.byte	0x04, 0x17
        /*002a*/ 	.short	(.L_15 - .L_14)
.L_14:
        /*002c*/ 	.word	0x00000000
        /*0030*/ 	.short	0x0003
        /*0032*/ 	.short	0x0018
        /*0034*/ 	.byte	0x00, 0xf4, 0x21, 0x00


	//----- nvinfo : EIATTR_KPARAM_INFO
	.align		4
.L_15:
        /*0038*/ 	.byte	0x04, 0x17
        /*003a*/ 	.short	(.L_17 - .L_16)
.L_16:
        /*003c*/ 	.word	0x00000000
        /*0040*/ 	.short	0x0002
        /*0042*/ 	.short	0x0010
        /*0044*/ 	.byte	0x00, 0xf4, 0x21, 0x00


	//----- nvinfo : EIATTR_KPARAM_INFO
	.align		4
.L_17:
        /*0048*/ 	.byte	0x04, 0x17
        /*004a*/ 	.short	(.L_19 - .L_18)
.L_18:
        /*004c*/ 	.word	0x00000000
        /*0050*/ 	.short	0x0001
        /*0052*/ 	.short	0x0008
        /*0054*/ 	.byte	0x00, 0xf4, 0x21, 0x00


	//----- nvinfo : EIATTR_KPARAM_INFO
	.align		4
.L_19:
        /*0058*/ 	.byte	0x04, 0x17
        /*005a*/ 	.short	(.L_21 - .L_20)
.L_20:
        /*005c*/ 	.word	0x00000000
        /*0060*/ 	.short	0x0000
        /*0062*/ 	.short	0x0000
        /*0064*/ 	.byte	0x00, 0xf4, 0x21, 0x00


	//----- nvinfo : EIATTR_SPARSE_MMA_MASK
	.align		4
.L_21:
        /*0068*/ 	.byte	0x03, 0x50
        /*006a*/ 	.short	0x0000


	//----- nvinfo : EIATTR_MAXREG_COUNT
	.align		4
        /*006c*/ 	.byte	0x03, 0x1b
        /*006e*/ 	.short	0x00ff


	//----- nvinfo : EIATTR_COOP_GROUP_MASK_REGIDS
	.align		4
        /*0070*/ 	.byte	0x04, 0x29
        /*0072*/ 	.short	(.L_23 - .L_22)


	//   ....[0]....
.L_22:
        /*0074*/ 	.word	0xffffffff


	//   ....[1]....
        /*0078*/ 	.word	0xffffffff


	//   ....[2]....
        /*007c*/ 	.word	0xffffffff


	//   ....[3]....
        /*0080*/ 	.word	0xffffffff


	//   ....[4]....
        /*0084*/ 	.word	0xffffffff


	//   ....[5]....
        /*0088*/ 	.word	0xffffffff


	//   ....[6]....
        /*008c*/ 	.word	0xffffffff


	//   ....[7]....
        /*0090*/ 	.word	0xffffffff


	//----- nvinfo : EIATTR_COOP_GROUP_INSTR_OFFSETS
	.align		4
.L_23:
        /*0094*/ 	.byte	0x04, 0x28
        /*0096*/ 	.short	(.L_25 - .L_24)


	//   ....[0]....
.L_24:
        /*0098*/ 	.word	0x00001460


	//   ....[1]....
        /*009c*/ 	.word	0x00001470


	//   ....[2]....
        /*00a0*/ 	.word	0x00001480


	//   ....[3]....
        /*00a4*/ 	.word	0x00001490


	//   ....[4]....
        /*00a8*/ 	.word	0x00001590


	//   ....[5]....
        /*00ac*/ 	.word	0x000015a0


	//   ....[6]....
        /*00b0*/ 	.word	0x000015e0


	//   ....[7]....
        /*00b4*/ 	.word	0x000015f0


	//----- nvinfo : EIATTR_EXIT_INSTR_OFFSETS
	.align		4
.L_25:
        /*00b8*/ 	.byte	0x04, 0x1c
        /*00ba*/ 	.short	(.L_27 - .L_26)


	//   ....[0]....
.L_26:
        /*00bc*/ 	.word	0x00001720


	//   ....[1]....
        /*00c0*/ 	.word	0x00001780


	//----- nvinfo : EIATTR_REQNTID
	.align		4
.L_27:
        /*00c4*/ 	.byte	0x04, 0x10
        /*00c6*/ 	.short	(.L_29 - .L_28)
.L_28:
        /*00c8*/ 	.word	0x00000080
        /*00cc*/ 	.word	0x00000001
        /*00d0*/ 	.word	0x00000001


	//----- nvinfo : EIATTR_CBANK_PARAM_SIZE
	.align		4
.L_29:
        /*00d4*/ 	.byte	0x03, 0x19
        /*00d6*/ 	.short	0x0028


	//----- nvinfo : EIATTR_PARAM_CBANK
	.align		4
        /*00d8*/ 	.byte	0x04, 0x0a
        /*00da*/ 	.short	(.L_31 - .L_30)
	.align		4
.L_30:
        /*00dc*/ 	.word	index@(.nv.constant0.triton_red_fused_add_mean_10)
        /*00e0*/ 	.short	0x0210
        /*00e2*/ 	.short	0x0028


	//----- nvinfo : EIATTR_SW_WAR
	.align		4
.L_31:
        /*00e4*/ 	.byte	0x04, 0x36
        /*00e6*/ 	.short	(.L_33 - .L_32)
.L_32:
        /*00e8*/ 	.word	0x00000008
.L_33:


//--------------------- .nv.callgraph             --------------------------
	.section	.nv.callgraph,"",@"SHT_CUDA_CALLGRAPH"
	.align	4
	.sectionentsize	8
	.align		4
        /*0000*/ 	.word	0x00000000
	.align		4
        /*0004*/ 	.word	0xffffffff
	.align		4
        /*0008*/ 	.word	0x00000000
	.align		4
        /*000c*/ 	.word	0xfffffffe
	.align		4
        /*0010*/ 	.word	0x00000000
	.align		4
        /*0014*/ 	.word	0xfffffffd
	.align		4
        /*0018*/ 	.word	0x00000000
	.align		4
        /*001c*/ 	.word	0xfffffffc


//--------------------- .text.triton_red_fused_add_mean_10 --------------------------
	.section	.text.triton_red_fused_add_mean_10,"ax",@progbits
	.sectionflags	@"SHF_BARRIERS=1"
	.align	128
        .global         triton_red_fused_add_mean_10
        .type           triton_red_fused_add_mean_10,@function
        .size           triton_red_fused_add_mean_10,(.L_x_1 - triton_red_fused_add_mean_10)
        .other          triton_red_fused_add_mean_10,@"STO_CUDA_ENTRY STV_DEFAULT"
triton_red_fused_add_mean_10:
.text.triton_red_fused_add_mean_10:
[----:B------:R-:W0:Y:S02]  /*0000*/  LDC R1, c[0x0][0x28] ;  /* 0x00000a00ff017b82 */ /* 0x000e240000000800 */
[----:B------:R-:W1:Y:S01]  /*0010*/  S2R R4, SR_CTAID.X ;  /* 0x0000000000047919 */ /* 0x000e620000002500 */
[----:B------:R-:W2:Y:S01]  /*0020*/  LDC.64 R28, c[0x0][0x210] ;  /* 0x00008400ff1c7b82 */ /* 0x000ea20000000a00 */
[----:B------:R-:W-:Y:S01]  /*0030*/  ULDC.64 UR6, c[0x0][0x208] ;  /* 0x0000820000067ab9 */ /* 0x000fe20000000a00 */
[----:B------:R-:W3:Y:S06]  /*0040*/  S2R R0, SR_TID.X ;  /* 0x0000000000007919 */ /* 0x000eec0000002100 */
[----:B------:R-:W4:Y:S08]  /*0050*/  LDC.64 R26, c[0x0][0x218] ;  /* 0x00008600ff1a7b82 */ /* 0x000f300000000a00 */
[----:B------:R-:W5:Y:S01]  /*0060*/  LDC.64 R24, c[0x0][0x220] ;  /* 0x00008800ff187b82 */ /* 0x000f620000000a00 */
[----:B-1----:R-:W-:-:S02]  /*0070*/  SHF.L.U32 R21, R4, 0x6, RZ ;  /* 0x0000000604157819 */ /* 0x002fc400000006ff */
[----:B------:R-:W-:Y:S02]  /*0080*/  SHF.R.S32.HI R5, RZ, 0x19, R4 ;  /* 0x00000019ff057819 */ /* 0x000fe40000011404 */
[C---:B---3--:R-:W-:Y:S02]  /*0090*/  SHF.L.U32 R20, R0.reuse, 0x2, RZ ;  /* 0x0000000200147819 */ /* 0x048fe400000006ff */
[----:B------:R-:W-:Y:S02]  /*00a0*/  SGXT R5, R5, 0x1 ;  /* 0x000000010505781a */ /* 0x000fe40000000200 */
[----:B------:R-:W-:Y:S02]  /*00b0*/  LOP3.LUT R4, R21, 0x3c, R20, 0xf8, !PT ;  /* 0x0000003c15047812 */ /* 0x000fe400078ef814 */
[----:B------:R-:W-:Y:S02]  /*00c0*/  SHF.L.U32 R6, R0, 0x3, RZ ;  /* 0x0000000300067819 */ /* 0x000fe400000006ff */
[----:B------:R-:W-:-:S02]  /*00d0*/  LEA.HI R5, R5, R4, RZ, 0x7 ;  /* 0x0000000405057211 */ /* 0x000fc400078f38ff */
[----:B------:R-:W-:Y:S02]  /*00e0*/  LOP3.LUT R6, R6, 0x380, RZ, 0xc0, !PT ;  /* 0x0000038006067812 */ /* 0x000fe400078ec0ff */
[----:B------:R-:W-:-:S05]  /*00f0*/  SHF.R.S32.HI R5, RZ, 0x7, R5 ;  /* 0x00000007ff057819 */ /* 0x000fca0000011405 */
[----:B------:R-:W-:-:S05]  /*0100*/  IMAD R5, R5, 0x3f80, R4 ;  /* 0x00003f8005057824 */ /* 0x000fca00078e0204 */
[----:B------:R-:W-:-:S05]  /*0110*/  IADD3 R22, R5, R6, RZ ;  /* 0x0000000605167210 */ /* 0x000fca0007ffe0ff */
[----:B--2---:R-:W-:-:S04]  /*0120*/  IMAD.WIDE R10, R22, 0x4, R28 ;  /* 0x00000004160a7825 */ /* 0x004fc800078e021c */
[C---:B----4-:R-:W-:Y:S02]  /*0130*/  IMAD.WIDE R14, R22.reuse, 0x4, R26 ;  /* 0x00000004160e7825 */ /* 0x050fe400078e021a */
[----:B------:R-:W2:Y:S02]  /*0140*/  LDG.E.EF.128 R8, desc[UR6][R10.64] ;  /* 0x000000060a087981 */ /* 0x000ea4000c0e1d00 */
[----:B-----5:R-:W-:Y:S02]  /*0150*/  IMAD.WIDE R16, R22, 0x4, R24 ;  /* 0x0000000416107825 */ /* 0x020fe400078e0218 */
[----:B------:R-:W2:Y:S04]  /*0160*/  LDG.E.EF.128 R12, desc[UR6][R14.64] ;  /* 0x000000060e0c7981 */ /* 0x000ea8000c0e1d00 */
[----:B------:R-:W3:Y:S01]  /*0170*/  LDG.E.EF.128 R4, desc[UR6][R16.64] ;  /* 0x0000000610047981 */ /* 0x000ee2000c0e1d00 */
[----:B------:R-:W-:Y:S01]  /*0180*/  IADD3 R19, R22, 0x400, RZ ;  /* 0x0000040016137810 */ /* 0x000fe20007ffe0ff */
[----:B--2---:R-:W-:Y:S01]  /*0190*/  FADD R23, R8, R12 ;  /* 0x0000000c08177221 */ /* 0x004fe20000000000 */
[----:B------:R-:W-:-:S03]  /*01a0*/  FADD R18, R9, R13 ;  /* 0x0000000d09127221 */ /* 0x000fc60000000000 */
[----:B------:R-:W-:-:S04]  /*01b0*/  IMAD.WIDE R8, R19, 0x4, R28 ;  /* 0x0000000413087825 */ /* 0x000fc800078e021c */
[----:B------:R-:W-:-:S04]  /*01c0*/  IMAD.WIDE R12, R19, 0x4, R26 ;  /* 0x00000004130c7825 */ /* 0x000fc800078e021a */
[----:B---3--:R-:W-:Y:S01]  /*01d0*/  FADD R5, R5, R18 ;  /* 0x0000001205057221 */ /* 0x008fe20000000000 */
[----:B------:R-:W-:Y:S01]  /*01e0*/  FADD R30, R11, R15 ;  /* 0x0000000f0b1e7221 */ /* 0x000fe20000000000 */
[----:B------:R-:W-:Y:S01]  /*01f0*/  FADD R31, R10, R14 ;  /* 0x0000000e0a1f7221 */ /* 0x000fe20000000000 */
[----:B------:R-:W-:Y:S01]  /*0200*/  IMAD.WIDE R18, R19, 0x4, R24 ;  /* 0x0000000413127825 */ /* 0x000fe200078e0218 */
[----:B------:R-:W2:Y:S04]  /*0210*/  LDG.E.EF.128 R8, desc[UR6][R8.64] ;  /* 0x0000000608087981 */ /* 0x000ea8000c0e1d00 */
[----:B------:R-:W2:Y:S04]  /*0220*/  LDG.E.EF.128 R12, desc[UR6][R12.64] ;  /* 0x000000060c0c7981 */ /* 0x000ea8000c0e1d00 */
[----:B------:R-:W3:Y:S01]  /*0230*/  LDG.E.EF.128 R16, desc[UR6][R18.64] ;  /* 0x0000000612107981 */ /* 0x000ee2000c0e1d00 */
[----:B------:R-:W-:Y:S01]  /*0240*/  FADD R23, R4, R23 ;  /* 0x0000001704177221 */ /* 0x000fe20000000000 */
[----:B------:R-:W-:Y:S01]  /*0250*/  FADD R7, R7, R30 ;  /* 0x0000001e07077221 */ /* 0x000fe20000000000 */
[----:B------:R-:W-:-:S03]  /*0260*/  FADD R6, R6, R31 ;  /* 0x0000001f06067221 */ /* 0x000fc60000000000 */
[----:B------:R-:W-:Y:S01]  /*0270*/  FADD R7, RZ, R7 ;  /* 0x00000007ff077221 */ /* 0x000fe20000000000 */
[----:B------:R-:W-:Y:S01]  /*0280*/  FADD R6, RZ, R6 ;  /* 0x00000006ff067221 */ /* 0x000fe20000000000 */
[----:B--2---:R-:W-:Y:S01]  /*0290*/  FADD R4, R11, R15 ;  /* 0x0000000f0b047221 */ /* 0x004fe20000000000 */
[----:B------:R-:W-:Y:S01]  /*02a0*/  FADD R11, R10, R14 ;  /* 0x0000000e0a0b7221 */ /* 0x000fe20000000000 */
[----:B------:R-:W-:Y:S01]  /*02b0*/  FADD R31, R8, R12 ;  /* 0x0000000c081f7221 */ /* 0x000fe20000000000 */
[----:B------:R-:W-:Y:S01]  /*02c0*/  FADD R10, R9, R13 ;  /* 0x0000000d090a7221 */ /* 0x000fe20000000000 */
[----:B---3--:R-:W-:Y:S01]  /*02d0*/  FADD R4, R19, R4 ;  /* 0x0000000413047221 */ /* 0x008fe20000000000 */
[----:B------:R-:W-:Y:S01]  /*02e0*/  IADD3 R13, R22, 0x800, RZ ;  /* 0x00000800160d7810 */ /* 0x000fe20007ffe0ff */
[----:B------:R-:W-:Y:S01]  /*02f0*/  FADD R16, R16, R31 ;  /* 0x0000001f10107221 */ /* 0x000fe20000000000 */
[----:B------:R-:W-:Y:S01]  /*0300*/  FADD R11, R18, R11 ;  /* 0x0000000b120b7221 */ /* 0x000fe20000000000 */
[----:B------:R-:W-:Y:S01]  /*0310*/  FADD R31, R7, R4 ;  /* 0x00000004071f7221 */ /* 0x000fe20000000000 */
[----:B------:R-:W-:Y:S01]  /*0320*/  FADD R18, RZ, R5 ;  /* 0x00000005ff127221 */ /* 0x000fe20000000000 */
[----:B------:R-:W-:-:S04]  /*0330*/  IMAD.WIDE R4, R13, 0x4, R28 ;  /* 0x000000040d047825 */ /* 0x000fc800078e021c */
[----:B------:R-:W-:-:S04]  /*0340*/  IMAD.WIDE R8, R13, 0x4, R26 ;  /* 0x000000040d087825 */ /* 0x000fc800078e021a */
[----:B------:R-:W-:Y:S01]  /*0350*/  FADD R17, R17, R10 ;  /* 0x0000000a11117221 */ /* 0x000fe20000000000 */
[----:B------:R-:W-:Y:S01]  /*0360*/  FADD R30, R6, R11 ;  /* 0x0000000b061e7221 */ /* 0x000fe20000000000 */
[----:B------:R-:W-:Y:S01]  /*0370*/  IMAD.WIDE R12, R13, 0x4, R24 ;  /* 0x000000040d0c7825 */ /* 0x000fe200078e0218 */
[----:B------:R-:W2:Y:S04]  /*0380*/  LDG.E.EF.128 R4, desc[UR6][R4.64] ;  /* 0x0000000604047981 */ /* 0x000ea8000c0e1d00 */
[----:B------:R-:W2:Y:S04]  /*0390*/  LDG.E.EF.128 R8, desc[UR6][R8.64] ;  /* 0x0000000608087981 */ /* 0x000ea8000c0e1d00 */
[----:B------:R-:W3:Y:S01]  /*03a0*/  LDG.E.EF.128 R12, desc[UR6][R12.64] ;  /* 0x000000060c0c7981 */ /* 0x000ee2000c0e1d00 */
[----:B------:R-:W-:Y:S01]  /*03b0*/  FADD R18, R18, R17 ;  /* 0x0000001112127221 */ /* 0x000fe20000000000 */
[----:B------:R-:W-:-:S04]  /*03c0*/  FADD R23, RZ, R23 ;  /* 0x00000017ff177221 */ /* 0x000fc80000000000 */
[----:B------:R-:W-:Y:S01]  /*03d0*/  FADD R16, R23, R16 ;  /* 0x0000001017107221 */ /* 0x000fe20000000000 */
[----:B--2---:R-:W-:Y:S01]  /*03e0*/  FADD R32, R7, R11 ;  /* 0x0000000b07207221 */ /* 0x004fe20000000000 */
[----:B------:R-:W-:Y:S01]  /*03f0*/  IADD3 R7, R22, 0xc00, RZ ;  /* 0x00000c0016077810 */ /* 0x000fe20007ffe0ff */
[----:B------:R-:W-:Y:S01]  /*0400*/  FADD R11, R6, R10 ;  /* 0x0000000a060b7221 */ /* 0x000fe20000000000 */
[----:B------:R-:W-:Y:S01]  /*0410*/  FADD R17, R4, R8 ;  /* 0x0000000804117221 */ /* 0x000fe20000000000 */
[----:B------:R-:W-:Y:S02]  /*0420*/  FADD R6, R5, R9 ;  /* 0x0000000905067221 */ /* 0x000fe40000000000 */
[----:B---3--:R-:W-:Y:S01]  /*0430*/  FADD R11, R14, R11 ;  /* 0x0000000b0e0b7221 */ /* 0x008fe20000000000 */
[----:B------:R-:W-:-:S04]  /*0440*/  IMAD.WIDE R4, R7, 0x4, R28 ;  /* 0x0000000407047825 */ /* 0x000fc800078e021c */
[----:B------:R-:W-:-:S04]  /*0450*/  IMAD.WIDE R8, R7, 0x4, R26 ;  /* 0x0000000407087825 */ /* 0x000fc800078e021a */
[----:B------:R-:W-:Y:S01]  /*0460*/  FADD R17, R12, R17 ;  /* 0x000000110c117221 */ /* 0x000fe20000000000 */
[----:B------:R-:W-:Y:S01]  /*0470*/  FADD R23, R13, R6 ;  /* 0x000000060d177221 */ /* 0x000fe20000000000 */
[----:B------:R-:W-:Y:S01]  /*0480*/  FADD R30, R30, R11 ;  /* 0x0000000b1e1e7221 */ /* 0x000fe20000000000 */
[----:B------:R-:W-:Y:S02]  /*0490*/  IMAD.WIDE R12, R7, 0x4, R24 ;  /* 0x00000004070c7825 */ /* 0x000fe400078e0218 */
[----:B------:R-:W2:Y:S04]  /*04a0*/  LDG.E.EF.128 R4, desc[UR6][R4.64] ;  /* 0x0000000604047981 */ /* 0x000ea8000c0e1d00 */
[----:B------:R-:W2:Y:S01]  /*04b0*/  LDG.E.EF.128 R8, desc[UR6][R8.64] ;  /* 0x0000000608087981 */ /* 0x000ea2000c0e1d00 */
[----:B------:R-:W-:-:S03]  /*04c0*/  FADD R32, R15, R32 ;  /* 0x000000200f207221 */ /* 0x000fc60000000000 */
[----:B------:R-:W3:Y:S01]  /*04d0*/  LDG.E.EF.128 R12, desc[UR6][R12.64] ;  /* 0x000000060c0c7981 */ /* 0x000ee2000c0e1d00 */
[----:B------:R-:W-:Y:S01]  /*04e0*/  FADD R23, R18, R23 ;  /* 0x0000001712177221 */ /* 0x000fe20000000000 */
[----:B------:R-:W-:Y:S01]  /*04f0*/  FADD R16, R16, R17 ;  /* 0x0000001110107221 */ /* 0x000fe20000000000 */
[----:B--2---:R-:W-:Y:S01]  /*0500*/  FADD R18, R7, R11 ;  /* 0x0000000b07127221 */ /* 0x004fe20000000000 */
[----:B------:R-:W-:Y:S01]  /*0510*/  FADD R11, R6, R10 ;  /* 0x0000000a060b7221 */ /* 0x000fe20000000000 */
[----:B------:R-:W-:Y:S01]  /*0520*/  IADD3 R7, R22, 0x1000, RZ ;  /* 0x0000100016077810 */ /* 0x000fe20007ffe0ff */
[----:B------:R-:W-:Y:S01]  /*0530*/  FADD R6, R5, R9 ;  /* 0x0000000905067221 */ /* 0x000fe20000000000 */
[----:B------:R-:W-:Y:S01]  /*0540*/  FADD R17, R4, R8 ;  /* 0x0000000804117221 */ /* 0x000fe20000000000 */
[----:B---3--:R-:W-:Y:S02]  /*0550*/  FADD R11, R14, R11 ;  /* 0x0000000b0e0b7221 */ /* 0x008fe40000000000 */
[----:B------:R-:W-:Y:S01]  /*0560*/  FADD R6, R13, R6 ;  /* 0x000000060d067221 */ /* 0x000fe20000000000 */
        /* <DEDUP_REMOVED lines=10> */
[----:B------:R-:W-:-:S04]  /*0610*/  FADD R31, R31, R32 ;  /* 0x000000201f1f7221 */ /* 0x000fc80000000000 */
        /* <DEDUP_REMOVED lines=162> */
[----:B------:R-:W-:Y:S01]  /*1040*/  FADD R17, R12, R17 ;  /* 0x000000110c117221 */ /* 0x000fe20000000000 */
[----:B------:R-:W-:-:S04]  /*1050*/  IMAD.WIDE R32, R7, 0x4, R28 ;  /* 0x0000000407207825 */ /* 0x000fc800078e021c */
[----:B------:R-:W-:Y:S01]  /*1060*/  FADD R30, R30, R11 ;  /* 0x0000000b1e1e7221 */ /* 0x000fe20000000000 */
[----:B------:R-:W-:Y:S01]  /*1070*/  FADD R23, R23, R6 ;  /* 0x0000000617177221 */ /* 0x000fe20000000000 */
[----:B------:R-:W2:Y:S01]  /*1080*/  LDG.E.EF.128 R8, desc[UR6][R8.64] ;  /* 0x0000000608087981 */ /* 0x000ea2000c0e1d00 */
[----:B------:R-:W-:-:S03]  /*1090*/  IMAD.WIDE R12, R7, 0x4, R24 ;  /* 0x00000004070c7825 */ /* 0x000fc600078e0218 */
[----:B------:R-:W2:Y:S01]  /*10a0*/  LDG.E.EF.128 R4, desc[UR6][R32.64] ;  /* 0x0000000620047981 */ /* 0x000ea2000c0e1d00 */
[----:B------:R-:W-:-:S03]  /*10b0*/  FADD R18, R15, R18 ;  /* 0x000000120f127221 */ /* 0x000fc60000000000 */
[----:B------:R-:W3:Y:S01]  /*10c0*/  LDG.E.EF.128 R12, desc[UR6][R12.64] ;  /* 0x000000060c0c7981 */ /* 0x000ee2000c0e1d00 */
[----:B------:R-:W-:Y:S01]  /*10d0*/  FADD R31, R31, R18 ;  /* 0x000000121f1f7221 */ /* 0x000fe20000000000 */
[----:B------:R-:W-:Y:S01]  /*10e0*/  FADD R16, R16, R17 ;  /* 0x0000001110107221 */ /* 0x000fe20000000000 */
[----:B--2---:R-:W-:Y:S01]  /*10f0*/  FADD R18, R7, R11 ;  /* 0x0000000b07127221 */ /* 0x004fe20000000000 */
[----:B------:R-:W-:Y:S01]  /*1100*/  FADD R7, R4, R8 ;  /* 0x0000000804077221 */ /* 0x000fe20000000000 */
[----:B------:R-:W-:Y:S01]  /*1110*/  FADD R4, R5, R9 ;  /* 0x0000000905047221 */ /* 0x000fe20000000000 */
[----:B------:R-:W-:Y:S02]  /*1120*/  IADD3 R5, R22, 0x3800, RZ ;  /* 0x0000380016057810 */ /* 0x000fe40007ffe0ff */
[----:B---3--:R-:W-:Y:S01]  /*1130*/  FADD R7, R12, R7 ;  /* 0x000000070c077221 */ /* 0x008fe20000000000 */
[----:B------:R-:W-:Y:S01]  /*1140*/  FADD R4, R13, R4 ;  /* 0x000000040d047221 */ /* 0x000fe20000000000 */
[----:B------:R-:W-:Y:S01]  /*1150*/  FADD R17, R6, R10 ;  /* 0x0000000a06117221 */ /* 0x000fe20000000000 */
[----:B------:R-:W-:-:S04]  /*1160*/  IMAD.WIDE R8, R5, 0x4, R28 ;  /* 0x0000000405087825 */ /* 0x000fc800078e021c */
[----:B------:R-:W-:-:S04]  /*1170*/  IMAD.WIDE R12, R5, 0x4, R26 ;  /* 0x00000004050c7825 */ /* 0x000fc800078e021a */
[----:B------:R-:W-:Y:S01]  /*1180*/  FADD R17, R14, R17 ;  /* 0x000000110e117221 */ /* 0x000fe20000000000 */
[----:B------:R-:W-:Y:S01]  /*1190*/  FADD R18, R15, R18 ;  /* 0x000000120f127221 */ /* 0x000fe20000000000 */
[----:B------:R-:W2:Y:S04]  /*11a0*/  LDG.E.EF.128 R8, desc[UR6][R8.64] ;  /* 0x0000000608087981 */ /* 0x000ea8000c0e1d00 */
[----:B------:R-:W2:Y:S01]  /*11b0*/  LDG.E.EF.128 R12, desc[UR6][R12.64] ;  /* 0x000000060c0c7981 */ /* 0x000ea2000c0e1d00 */
[----:B------:R-:W-:Y:S01]  /*11c0*/  FADD R30, R30, R17 ;  /* 0x000000111e1e7221 */ /* 0x000fe20000000000 */
[----:B------:R-:W-:Y:S01]  /*11d0*/  IADD3 R17, R22, 0x3c00, RZ ;  /* 0x00003c0016117810 */ /* 0x000fe20007ffe0ff */
[----:B------:R-:W-:Y:S01]  /*11e0*/  FADD R23, R23, R4 ;  /* 0x0000000417177221 */ /* 0x000fe20000000000 */
[----:B------:R-:W-:-:S04]  /*11f0*/  IMAD.WIDE R4, R5, 0x4, R24 ;  /* 0x0000000405047825 */ /* 0x000fc800078e0218 */
[----:B------:R-:W-:Y:S01]  /*1200*/  FADD R22, R16, R7 ;  /* 0x0000000710167221 */ /* 0x000fe20000000000 */
[C---:B------:R-:W-:Y:S01]  /*1210*/  IMAD.WIDE R32, R17.reuse, 0x4, R28 ;  /* 0x0000000411207825 */ /* 0x040fe200078e021c */
[----:B------:R-:W3:Y:S03]  /*1220*/  LDG.E.EF.128 R4, desc[UR6][R4.64] ;  /* 0x0000000604047981 */ /* 0x000ee6000c0e1d00 */
[----:B------:R-:W-:-:S04]  /*1230*/  IMAD.WIDE R28, R17, 0x4, R26 ;  /* 0x00000004111c7825 */ /* 0x000fc800078e021a */
[----:B------:R-:W-:-:S04]  /*1240*/  IMAD.WIDE R16, R17, 0x4, R24 ;  /* 0x0000000411107825 */ /* 0x000fc800078e0218 */
[----:B------:R-:W-:Y:S02]  /*1250*/  FADD R31, R31, R18 ;  /* 0x000000121f1f7221 */ /* 0x000fe40000000000 */
[----:B------:R-:W4:Y:S01]  /*1260*/  LDG.E.EF.128 R16, desc[UR6][R16.64] ;  /* 0x0000000610107981 */ /* 0x000f22000c0e1d00 */
[----:B--2---:R-:W-:Y:S01]  /*1270*/  FADD R24, R11, R15 ;  /* 0x0000000f0b187221 */ /* 0x004fe20000000000 */
[----:B------:R-:W-:Y:S01]  /*1280*/  FADD R25, R10, R14 ;  /* 0x0000000e0a197221 */ /* 0x000fe20000000000 */
[----:B------:R-:W-:Y:S01]  /*1290*/  FADD R26, R9, R13 ;  /* 0x0000000d091a7221 */ /* 0x000fe20000000000 */
[----:B------:R-:W-:Y:S02]  /*12a0*/  FADD R27, R8, R12 ;  /* 0x0000000c081b7221 */ /* 0x000fe40000000000 */
[----:B------:R-:W2:Y:S04]  /*12b0*/  LDG.E.EF.128 R8, desc[UR6][R32.64] ;  /* 0x0000000620087981 */ /* 0x000ea8000c0e1d00 */
[----:B------:R-:W2:Y:S01]  /*12c0*/  LDG.E.EF.128 R12, desc[UR6][R28.64] ;  /* 0x000000061c0c7981 */ /* 0x000ea2000c0e1d00 */
[----:B---3--:R-:W-:Y:S01]  /*12d0*/  FADD R24, R7, R24 ;  /* 0x0000001807187221 */ /* 0x008fe20000000000 */
[----:B------:R-:W-:Y:S01]  /*12e0*/  FADD R25, R6, R25 ;  /* 0x0000001906197221 */ /* 0x000fe20000000000 */
[----:B------:R-:W-:Y:S01]  /*12f0*/  FADD R26, R5, R26 ;  /* 0x0000001a051a7221 */ /* 0x000fe20000000000 */
[----:B------:R-:W-:Y:S01]  /*1300*/  FADD R27, R4, R27 ;  /* 0x0000001b041b7221 */ /* 0x000fe20000000000 */
[----:B------:R-:W-:Y:S01]  /*1310*/  FADD R31, R31, R24 ;  /* 0x000000181f1f7221 */ /* 0x000fe20000000000 */
[----:B------:R-:W-:Y:S01]  /*1320*/  FADD R30, R30, R25 ;  /* 0x000000191e1e7221 */ /* 0x000fe20000000000 */
[----:B------:R-:W-:Y:S01]  /*1330*/  FADD R23, R23, R26 ;  /* 0x0000001a17177221 */ /* 0x000fe20000000000 */
[----:B------:R-:W-:Y:S01]  /*1340*/  FADD R22, R22, R27 ;  /* 0x0000001b16167221 */ /* 0x000fe20000000000 */
[----:B------:R-:W1:Y:S01]  /*1350*/  S2UR UR5, SR_CgaCtaId ;  /* 0x00000000000579c3 */ /* 0x000e620000008800 */
[C---:B------:R-:W-:Y:S01]  /*1360*/  LOP3.LUT P0, RZ, R0.reuse, 0x10, RZ, 0xc0, !PT ;  /* 0x0000001000ff7812 */ /* 0x040fe2000780c0ff */
[----:B------:R-:W-:Y:S01]  /*1370*/  UMOV UR4, 0x400 ;  /* 0x0000040000047882 */ /* 0x000fe20000000000 */
[----:B------:R-:W-:Y:S01]  /*1380*/  ISETP.GE.AND P1, PT, R0, 0x100, PT ;  /* 0x000001000000780c */ /* 0x000fe20003f26270 */
[----:B-1----:R-:W-:Y:S01]  /*1390*/  UPRMT UR4, UR5, 0x654, UR4 ;  /* 0x0000065405047896 */ /* 0x002fe20008000004 */
[----:B--2---:R-:W-:Y:S01]  /*13a0*/  FADD R7, R8, R12 ;  /* 0x0000000c08077221 */ /* 0x004fe20000000000 */
[----:B------:R-:W-:Y:S01]  /*13b0*/  FADD R6, R9, R13 ;  /* 0x0000000d09067221 */ /* 0x000fe20000000000 */
[----:B------:R-:W-:Y:S01]  /*13c0*/  FADD R5, R10, R14 ;  /* 0x0000000e0a057221 */ /* 0x000fe20000000000 */
[----:B------:R-:W-:Y:S01]  /*13d0*/  FADD R4, R11, R15 ;  /* 0x0000000f0b047221 */ /* 0x000fe20000000000 */
[----:B----4-:R-:W-:Y:S01]  /*13e0*/  FADD R7, R16, R7 ;  /* 0x0000000710077221 */ /* 0x010fe20000000000 */
[----:B------:R-:W-:Y:S01]  /*13f0*/  FADD R6, R17, R6 ;  /* 0x0000000611067221 */ /* 0x000fe20000000000 */
[----:B------:R-:W-:Y:S01]  /*1400*/  FADD R5, R18, R5 ;  /* 0x0000000512057221 */ /* 0x000fe20000000000 */
[----:B------:R-:W-:Y:S01]  /*1410*/  FADD R4, R19, R4 ;  /* 0x0000000413047221 */ /* 0x000fe20000000000 */
[----:B------:R-:W-:Y:S01]  /*1420*/  FADD R7, R7, R22 ;  /* 0x0000001607077221 */ /* 0x000fe20000000000 */
[----:B------:R-:W-:Y:S01]  /*1430*/  FADD R6, R6, R23 ;  /* 0x0000001706067221 */ /* 0x000fe20000000000 */
[----:B------:R-:W-:Y:S01]  /*1440*/  FADD R30, R5, R30 ;  /* 0x0000001e051e7221 */ /* 0x000fe20000000000 */
[----:B------:R-:W-:-:S02]  /*1450*/  FADD R31, R4, R31 ;  /* 0x0000001f041f7221 */ /* 0x000fc40000000000 */
[----:B------:R-:W1:Y:S04]  /*1460*/  SHFL.BFLY PT, R8, R7, 0x10, 0x1f ;  /* 0x0e001f0007087f89 */ /* 0x000e6800000e0000 */
[----:B------:R-:W2:Y:S04]  /*1470*/  SHFL.BFLY PT, R9, R6, 0x10, 0x1f ;  /* 0x0e001f0006097f89 */ /* 0x000ea800000e0000 */
[----:B------:R-:W3:Y:S04]  /*1480*/  SHFL.BFLY PT, R11, R30, 0x10, 0x1f ;  /* 0x0e001f001e0b7f89 */ /* 0x000ee800000e0000 */
[----:B------:R-:W4:Y:S01]  /*1490*/  SHFL.BFLY PT, R10, R31, 0x10, 0x1f ;  /* 0x0e001f001f0a7f89 */ /* 0x000f2200000e0000 */
[----:B------:R-:W-:-:S02]  /*14a0*/  LOP3.LUT R4, R20, 0x3c, RZ, 0xc0, !PT ;  /* 0x0000003c14047812 */ /* 0x000fc400078ec0ff */
[----:B------:R-:W-:Y:S02]  /*14b0*/  SHF.R.U32.HI R12, RZ, 0x3, R0 ;  /* 0x00000003ff0c7819 */ /* 0x000fe40000011600 */
[----:B------:R-:W-:-:S04]  /*14c0*/  SHF.L.U32 R5, R4, 0x4, RZ ;  /* 0x0000000404057819 */ /* 0x000fc800000006ff */
[----:B------:R-:W-:Y:S01]  /*14d0*/  LOP3.LUT R12, R5, 0xc, R12, 0xf8, !PT ;  /* 0x0000000c050c7812 */ /* 0x000fe200078ef80c */
[----:B-1----:R-:W-:Y:S01]  /*14e0*/  FADD R8, R7, R8 ;  /* 0x0000000807087221 */ /* 0x002fe20000000000 */
[----:B--2---:R-:W-:Y:S01]  /*14f0*/  FADD R9, R6, R9 ;  /* 0x0000000906097221 */ /* 0x004fe20000000000 */
[----:B---3--:R-:W-:Y:S01]  /*1500*/  FADD R11, R30, R11 ;  /* 0x0000000b1e0b7221 */ /* 0x008fe20000000000 */
[----:B----4-:R-:W-:Y:S02]  /*1510*/  FADD R10, R31, R10 ;  /* 0x0000000a1f0a7221 */ /* 0x010fe40000000000 */
[----:B------:R-:W-:Y:S04]  /*1520*/  @!P0 STS [R12+UR4], R8 ;  /* 0x000000080c008988 */ /* 0x000fe80008000804 */
[----:B------:R-:W-:Y:S04]  /*1530*/  @!P0 STS [R12+UR4+0x10], R9 ;  /* 0x000010090c008988 */ /* 0x000fe80008000804 */
[----:B------:R-:W-:Y:S04]  /*1540*/  @!P0 STS [R12+UR4+0x20], R11 ;  /* 0x0000200b0c008988 */ /* 0x000fe80008000804 */
[----:B------:R-:W-:Y:S01]  /*1550*/  @!P0 STS [R12+UR4+0x30], R10 ;  /* 0x0000300a0c008988 */ /* 0x000fe20008000804 */
[----:B------:R-:W-:Y:S06]  /*1560*/  BAR.SYNC.DEFER_BLOCKING 0x0 ;  /* 0x0000000000007b1d */ /* 0x000fec0000010000 */
[----:B------:R-:W1:Y:S04]  /*1570*/  @!P1 LDS R3, [R20+UR4] ;  /* 0x0000000414039984 */ /* 0x000e680008000800 */
[----:B------:R-:W2:Y:S04]  /*1580*/  @!P1 LDS R2, [R20+UR4+0x200] ;  /* 0x0002000414029984 */ /* 0x000ea80008000800 */
[----:B-1----:R-:W1:Y:S04]  /*1590*/  SHFL.BFLY PT, R6, R3, 0x2, 0x1f ;  /* 0x0c401f0003067f89 */ /* 0x002e6800000e0000 */
[----:B--2---:R-:W2:Y:S01]  /*15a0*/  SHFL.BFLY PT, R7, R2, 0x2, 0x1f ;  /* 0x0c401f0002077f89 */ /* 0x004ea200000e0000 */
[----:B------:R-:W-:Y:S01]  /*15b0*/  LOP3.LUT P0, RZ, R0, 0x3, RZ, 0xc0, !PT ;  /* 0x0000000300ff7812 */ /* 0x000fe2000780c0ff */
[----:B-1----:R-:W-:Y:S01]  /*15c0*/  FADD R6, R3, R6 ;  /* 0x0000000603067221 */ /* 0x002fe20000000000 */
[----:B--2---:R-:W-:-:S04]  /*15d0*/  FADD R13, R2, R7 ;  /* 0x00000007020d7221 */ /* 0x004fc80000000000 */
[----:B------:R-:W1:Y:S04]  /*15e0*/  SHFL.BFLY PT, R7, R6, 0x1, 0x1f ;  /* 0x0c201f0006077f89 */ /* 0x000e6800000e0000 */
[----:B------:R-:W2:Y:S01]  /*15f0*/  SHFL.BFLY PT, R8, R13, 0x1, 0x1f ;  /* 0x0c201f000d087f89 */ /* 0x000ea200000e0000 */
[----:B------:R-:W-:Y:S01]  /*1600*/  ISETP.LT.AND P0, PT, R0, 0x100, !P0 ;  /* 0x000001000000780c */ /* 0x000fe20004701270 */
[----:B-1----:R-:W-:Y:S01]  /*1610*/  FADD R7, R6, R7 ;  /* 0x0000000706077221 */ /* 0x002fe20000000000 */
[----:B--2---:R-:W-:-:S11]  /*1620*/  FADD R15, R13, R8 ;  /* 0x000000080d0f7221 */ /* 0x004fd60000000000 */
[----:B------:R-:W-:Y:S04]  /*1630*/  @P0 STS [R20+UR4], R7 ;  /* 0x0000000714000988 */ /* 0x000fe80008000804 */
[----:B------:R-:W-:Y:S01]  /*1640*/  @P0 STS [R20+UR4+0x200], R15 ;  /* 0x0002000f14000988 */ /* 0x000fe20008000804 */
[----:B------:R-:W-:Y:S06]  /*1650*/  BAR.SYNC.DEFER_BLOCKING 0x0 ;  /* 0x0000000000007b1d */ /* 0x000fec0000010000 */
[----:B------:R-:W-:Y:S04]  /*1660*/  LDS R8, [R5+UR4] ;  /* 0x0000000405087984 */ /* 0x000fe80008000800 */
[----:B------:R-:W-:Y:S04]  /*1670*/  LDS R9, [R5+UR4+0x10] ;  /* 0x0000100405097984 */ /* 0x000fe80008000800 */
[----:B------:R-:W-:Y:S04]  /*1680*/  LDS R10, [R5+UR4+0x20] ;  /* 0x00002004050a7984 */ /* 0x000fe80008000800 */
[----:B------:R-:W1:Y:S01]  /*1690*/  LDS R11, [R5+UR4+0x30] ;  /* 0x00003004050b7984 */ /* 0x000e620008000800 */
[----:B------:R-:W-:-:S05]  /*16a0*/  IADD3 R3, R5, UR4, RZ ;  /* 0x0000000405037c10 */ /* 0x000fca000fffe0ff */
[----:B------:R-:W-:Y:S01]  /*16b0*/  IMAD R3, R4, -0xc, R3 ;  /* 0xfffffff404037824 */ /* 0x000fe200078e0203 */
[----:B------:R-:W-:Y:S01]  /*16c0*/  BAR.SYNC.DEFER_BLOCKING 0x0 ;  /* 0x0000000000007b1d */ /* 0x000fe20000010000 */
[C---:B------:R-:W-:Y:S02]  /*16d0*/  LOP3.LUT P0, RZ, R0.reuse, 0x40, RZ, 0xc0, !PT ;  /* 0x0000004000ff7812 */ /* 0x040fe4000780c0ff */
[----:B------:R-:W-:-:S04]  /*16e0*/  LOP3.LUT R2, R0, 0x3f, RZ, 0xc0, !PT ;  /* 0x0000003f00027812 */ /* 0x000fc800078ec0ff */
[----:B------:R-:W-:Y:S01]  /*16f0*/  LEA R4, R2, UR4, 0x2 ;  /* 0x0000000402047c11 */ /* 0x000fe2000f8e10ff */
[----:B-1----:R1:W-:Y:S01]  /*1700*/  STS.128 [R3], R8 ;  /* 0x0000000803007388 */ /* 0x0023e20000000c00 */
[----:B------:R-:W-:Y:S06]  /*1710*/  BAR.SYNC.DEFER_BLOCKING 0x0 ;  /* 0x0000000000007b1d */ /* 0x000fec0000010000 */
[----:B-1----:R-:W-:Y:S05]  /*1720*/  @P0 EXIT ;  /* 0x000000000000094d */ /* 0x002fea0003800000 */
[----:B------:R-:W0:Y:S01]  /*1730*/  LDS R5, [R4] ;  /* 0x0000000004057984 */ /* 0x000e220000000800 */
[----:B------:R-:W1:Y:S01]  /*1740*/  LDC.64 R2, c[0x0][0x228] ;  /* 0x00008a00ff027b82 */ /* 0x000e620000000a00 */
[----:B------:R-:W-:-:S05]  /*1750*/  LOP3.LUT R21, R21, 0x3f, R0, 0xf8, !PT ;  /* 0x0000003f15157812 */ /* 0x000fca00078ef800 */
[----:B-1----:R-:W-:-:S05]  /*1760*/  IMAD.WIDE R2, R21, 0x4, R2 ;  /* 0x0000000415027825 */ /* 0x002fca00078e0202 */
[----:B0-----:R-:W-:Y:S01]  /*1770*/  STG.E desc[UR6][R2.64], R5 ;  /* 0x0000000502007986 */ /* 0x001fe2000c101906 */
[----:B------:R-:W-:Y:S05]  /*1780*/  EXIT ;  /* 0x000000000000794d */ /* 0x000fea0003800000 */
.L_x_0:
[----:B------:R-:W-:-:S00]  /*1790*/  BRA `(.L_x_0) ;  /* 0xfffffffc00fc7947 */ /* 0x000fc0000383ffff */
[----:B------:R-:W-:-:S00]  /*17a0*/  NOP ;  /* 0x0000000000007918 */ /* 0x000fc00000000000 */
        /* <DEDUP_REMOVED lines=13> */
.L_x_1:


//--------------------- .nv.shared.triton_red_fused_add_mean_10 --------------------------
	.section	.nv.shared.triton_red_fused_add_mean_10,"aw",@nobits
	.sectionflags	@""
	.align	16
	.zero		1024


//--------------------- .nv.constant0.triton_red_fused_add_mean_10 --------------------------
	.section	.nv.constant0.triton_red_fused_add_mean_10,"a",@progbits
	.sectionflags	@""
	.align	4
.nv.constant0.triton_red_fused_add_mean_10:
	.zero		568
